	.headerflags	@"EF_CUDA_TEXMODE_UNIFIED EF_CUDA_64BIT_ADDRESS EF_CUDA_ACCELERATORS EF_CUDA_SM90 EF_CUDA_VIRTUAL_SM(EF_CUDA_SM90)"
	.elftype	@"ET_EXEC"


//--------------------- .nv.info                  --------------------------
	.section	.nv.info,"",@"SHT_CUDA_INFO"
	.align	4


	//----- nvinfo : EIATTR_REGCOUNT
	.align		4
        /*0000*/ 	.byte	0x04, 0x2f
        /*0002*/ 	.short	(.L_1 - .L_0)
	.align		4
.L_0:
        /*0004*/ 	.word	index@(triton_poi_fused__unsafe_index_add_convolution_mul_relu_sub_44)
        /*0008*/ 	.word	0x00000040


	//----- nvinfo : EIATTR_MIN_STACK_SIZE
	.align		4
.L_1:
        /*000c*/ 	.byte	0x04, 0x12
        /*000e*/ 	.short	(.L_3 - .L_2)
	.align		4
.L_2:
        /*0010*/ 	.word	index@(triton_poi_fused__unsafe_index_add_convolution_mul_relu_sub_44)
        /*0014*/ 	.word	0x00000000


	//----- nvinfo : EIATTR_FRAME_SIZE
	.align		4
.L_3:
        /*0018*/ 	.byte	0x04, 0x11
        /*001a*/ 	.short	(.L_5 - .L_4)
	.align		4
.L_4:
        /*001c*/ 	.word	index@(triton_poi_fused__unsafe_index_add_convolution_mul_relu_sub_44)
        /*0020*/ 	.word	0x00000000


	//----- nvinfo : EIATTR_MIN_STACK_SIZE
	.align		4
.L_5:
        /*0024*/ 	.byte	0x04, 0x12
        /*0026*/ 	.short	(.L_7 - .L_6)
	.align		4
.L_6:
        /*0028*/ 	.word	index@(triton_poi_fused__unsafe_index_add_convolution_mul_relu_sub_44)
        /*002c*/ 	.word	0x00000000
.L_7:


//--------------------- .nv.info.triton_poi_fused__unsafe_index_add_convolution_mul_relu_sub_44 --------------------------
	.section	.nv.info.triton_poi_fused__unsafe_index_add_convolution_mul_relu_sub_44,"",@"SHT_CUDA_INFO"
	.sectionflags	@""
	.align	4


	//----- nvinfo : EIATTR_CUDA_API_VERSION
	.align		4
        /*0000*/ 	.byte	0x04, 0x37
        /*0002*/ 	.short	(.L_9 - .L_8)
.L_8:
        /*0004*/ 	.word	0x0000007c


	//----- nvinfo : EIATTR_KPARAM_INFO
	.align		4
.L_9:
        /*0008*/ 	.byte	0x04, 0x17
        /*000a*/ 	.short	(.L_11 - .L_10)
.L_10:
        /*000c*/ 	.word	0x00000000
        /*0010*/ 	.short	0x0009
        /*0012*/ 	.short	0x0048
        /*0014*/ 	.byte	0x00, 0xf0, 0x11, 0x00


	//----- nvinfo : EIATTR_KPARAM_INFO
	.align		4
.L_11:
        /*0018*/ 	.byte	0x04, 0x17
        /*001a*/ 	.short	(.L_13 - .L_12)
.L_12:
        /*001c*/ 	.word	0x00000000
        /*0020*/ 	.short	0x0008
        /*0022*/ 	.short	0x0040
        /*0024*/ 	.byte	0x00, 0xf4, 0x21, 0x00


	//----- nvinfo : EIATTR_KPARAM_INFO
	.align		4
.L_13:
        /*0028*/ 	.byte	0x04, 0x17
        /*002a*/ 	.short	(.L_15 - .L_14)
.L_14:
        /*002c*/ 	.word	0x00000000
        /*0030*/ 	.short	0x0007
        /*0032*/ 	.short	0x0038
        /*0034*/ 	.byte	0x00, 0xf4, 0x21, 0x00


	//----- nvinfo : EIATTR_KPARAM_INFO
	.align		4
.L_15:
        /*0038*/ 	.byte	0x04, 0x17
        /*003a*/ 	.short	(.L_17 - .L_16)
.L_16:
        /*003c*/ 	.word	0x00000000
        /*0040*/ 	.short	0x0006
        /*0042*/ 	.short	0x0030
        /*0044*/ 	.byte	0x00, 0xf4, 0x21, 0x00


	//----- nvinfo : EIATTR_KPARAM_INFO
	.align		4
.L_17:
        /*0048*/ 	.byte	0x04, 0x17
        /*004a*/ 	.short	(.L_19 - .L_18)
.L_18:
        /*004c*/ 	.word	0x00000000
        /*0050*/ 	.short	0x0005
        /*0052*/ 	.short	0x0028
        /*0054*/ 	.byte	0x00, 0xf4, 0x21, 0x00


	//----- nvinfo : EIATTR_KPARAM_INFO
	.align		4
.L_19:
        /*0058*/ 	.byte	0x04, 0x17
        /*005a*/ 	.short	(.L_21 - .L_20)
.L_20:
        /*005c*/ 	.word	0x00000000
        /*0060*/ 	.short	0x0004
        /*0062*/ 	.short	0x0020
        /*0064*/ 	.byte	0x00, 0xf4, 0x21, 0x00


	//----- nvinfo : EIATTR_KPARAM_INFO
	.align		4
.L_21:
        /*0068*/ 	.byte	0x04, 0x17
        /*006a*/ 	.short	(.L_23 - .L_22)
.L_22:
        /*006c*/ 	.word	0x00000000
        /*0070*/ 	.short	0x0003
        /*0072*/ 	.short	0x0018
        /*0074*/ 	.byte	0x00, 0xf4, 0x21, 0x00


	//----- nvinfo : EIATTR_KPARAM_INFO
	.align		4
.L_23:
        /*0078*/ 	.byte	0x04, 0x17
        /*007a*/ 	.short	(.L_25 - .L_24)
.L_24:
        /*007c*/ 	.word	0x00000000
        /*0080*/ 	.short	0x0002
        /*0082*/ 	.short	0x0010
        /*0084*/ 	.byte	0x00, 0xf4, 0x21, 0x00


	//----- nvinfo : EIATTR_KPARAM_INFO
	.align		4
.L_25:
        /*0088*/ 	.byte	0x04, 0x17
        /*008a*/ 	.short	(.L_27 - .L_26)
.L_26:
        /*008c*/ 	.word	0x00000000
        /*0090*/ 	.short	0x0001
        /*0092*/ 	.short	0x0008
        /*0094*/ 	.byte	0x00, 0xf4, 0x21, 0x00


	//----- nvinfo : EIATTR_KPARAM_INFO
	.align		4
.L_27:
        /*0098*/ 	.byte	0x04, 0x17
        /*009a*/ 	.short	(.L_29 - .L_28)
.L_28:
        /*009c*/ 	.word	0x00000000
        /*00a0*/ 	.short	0x0000
        /*00a2*/ 	.short	0x0000
        /*00a4*/ 	.byte	0x00, 0xf4, 0x21, 0x00


	//----- nvinfo : EIATTR_SPARSE_MMA_MASK
	.align		4
.L_29:
        /*00a8*/ 	.byte	0x03, 0x50
        /*00aa*/ 	.short	0x0000


	//----- nvinfo : EIATTR_MAXREG_COUNT
	.align		4
        /*00ac*/ 	.byte	0x03, 0x1b
        /*00ae*/ 	.short	0x00ff


	//----- nvinfo : EIATTR_EXIT_INSTR_OFFSETS
	.align		4
        /*00b0*/ 	.byte	0x04, 0x1c
        /*00b2*/ 	.short	(.L_31 - .L_30)


	//   ....[0]....
.L_30:
        /*00b4*/ 	.word	0x00001a70


	//----- nvinfo : EIATTR_REQNTID
	.align		4
.L_31:
        /*00b8*/ 	.byte	0x04, 0x10
        /*00ba*/ 	.short	(.L_33 - .L_32)
.L_32:
        /*00bc*/ 	.word	0x00000080
        /*00c0*/ 	.word	0x00000001
        /*00c4*/ 	.word	0x00000001


	//----- nvinfo : EIATTR_CBANK_PARAM_SIZE
	.align		4
.L_33:
        /*00c8*/ 	.byte	0x03, 0x19
        /*00ca*/ 	.short	0x004c


	//----- nvinfo : EIATTR_PARAM_CBANK
	.align		4
        /*00cc*/ 	.byte	0x04, 0x0a
        /*00ce*/ 	.short	(.L_35 - .L_34)
	.align		4
.L_34:
        /*00d0*/ 	.word	index@(.nv.constant0.triton_poi_fused__unsafe_index_add_convolution_mul_relu_sub_44)
        /*00d4*/ 	.short	0x0210
        /*00d6*/ 	.short	0x004c


	//----- nvinfo : EIATTR_SW_WAR
	.align		4
.L_35:
        /*00d8*/ 	.byte	0x04, 0x36
        /*00da*/ 	.short	(.L_37 - .L_36)
.L_36:
        /*00dc*/ 	.word	0x00000008
.L_37:


//--------------------- .nv.callgraph             --------------------------
	.section	.nv.callgraph,"",@"SHT_CUDA_CALLGRAPH"
	.align	4
	.sectionentsize	8
	.align		4
        /*0000*/ 	.word	0x00000000
	.align		4
        /*0004*/ 	.word	0xffffffff
	.align		4
        /*0008*/ 	.word	0x00000000
	.align		4
        /*000c*/ 	.word	0xfffffffe
	.align		4
        /*0010*/ 	.word	0x00000000
	.align		4
        /*0014*/ 	.word	0xfffffffd
	.align		4
        /*0018*/ 	.word	0x00000000
	.align		4
        /*001c*/ 	.word	0xfffffffc


//--------------------- .text.triton_poi_fused__unsafe_index_add_convolution_mul_relu_sub_44 --------------------------
	.section	.text.triton_poi_fused__unsafe_index_add_convolution_mul_relu_sub_44,"ax",@progbits
	.align	128
        .global         triton_poi_fused__unsafe_index_add_convolution_mul_relu_sub_44
        .type           triton_poi_fused__unsafe_index_add_convolution_mul_relu_sub_44,@function
        .size           triton_poi_fused__unsafe_index_add_convolution_mul_relu_sub_44,(.L_x_1 - triton_poi_fused__unsafe_index_add_convolution_mul_relu_sub_44)
        .other          triton_poi_fused__unsafe_index_add_convolution_mul_relu_sub_44,@"STO_CUDA_ENTRY STV_DEFAULT"
triton_poi_fused__unsafe_index_add_convolution_mul_relu_sub_44:
.text.triton_poi_fused__unsafe_index_add_convolution_mul_relu_sub_44:
[----:B------:R-:W-:Y:S01]  /*0000*/  LDC R1, c[0x0][0x28] ;  /* 0x00000a00ff017b82 */ /* 0x000fe20000000800 */
[----:B------:R-:W1:Y:S07]  /*0010*/  S2R R0, SR_TID.X ;  /* 0x0000000000007919 */ /* 0x000e6e0000002100 */
[----:B------:R-:W2:Y:S01]  /*0020*/  LDC.64 R30, c[0x0][0x218] ;  /* 0x00008600ff1e7b82 */ /* 0x000ea20000000a00 */
[----:B------:R-:W-:Y:S01]  /*0030*/  ULDC.64 UR4, c[0x0][0x208] ;  /* 0x0000820000047ab9 */ /* 0x000fe20000000a00 */
[----:B------:R-:W-:Y:S01]  /*0040*/  ULDC.64 UR6, c[0x0][0x228] ;  /* 0x00008a0000067ab9 */ /* 0x000fe20000000a00 */
[----:B------:R-:W3:Y:S05]  /*0050*/  S2R R5, SR_CTAID.X ;  /* 0x0000000000057919 */ /* 0x000eea0000002500 */
[----:B------:R-:W4:Y:S08]  /*0060*/  LDC.64 R20, c[0x0][0x220] ;  /* 0x00008800ff147b82 */ /* 0x000f300000000a00 */
[----:B------:R-:W5:Y:S08]  /*0070*/  LDC.64 R12, c[0x0][0x238] ;  /* 0x00008e00ff0c7b82 */ /* 0x000f700000000a00 */
[----:B------:R-:W2:Y:S01]  /*0080*/  LDC.64 R26, c[0x0][0x248] ;  /* 0x00009200ff1a7b82 */ /* 0x000ea20000000a00 */
[----:B-1----:R-:W-:Y:S01]  /*0090*/  IMAD.SHL.U32 R0, R0, 0x4, RZ ;  /* 0x0000000400007824 */ /* 0x002fe200078e00ff */
[----:B---3--:R-:W-:-:S04]  /*00a0*/  SHF.R.S32.HI R25, RZ, 0x15, R5 ;  /* 0x00000015ff197819 */ /* 0x008fc80000011405 */
[----:B------:R-:W-:Y:S02]  /*00b0*/  LOP3.LUT R0, R0, 0x1fc, RZ, 0xc0, !PT ;  /* 0x000001fc00007812 */ /* 0x000fe400078ec0ff */
[----:B------:R-:W-:-:S03]  /*00c0*/  SGXT R25, R25, 0x1 ;  /* 0x000000011919781a */ /* 0x000fc60000000200 */
[----:B------:R-:W-:-:S05]  /*00d0*/  IMAD R6, R5, 0x400, R0 ;  /* 0x0000040005067824 */ /* 0x000fca00078e0200 */
[----:B------:R-:W-:-:S04]  /*00e0*/  SHF.R.S32.HI R3, RZ, 0x1f, R6 ;  /* 0x0000001fff037819 */ /* 0x000fc80000011406 */
[----:B------:R-:W-:-:S04]  /*00f0*/  LEA.HI R2, R3, R6, RZ, 0x4 ;  /* 0x0000000603027211 */ /* 0x000fc800078f20ff */
[----:B------:R-:W-:Y:S02]  /*0100*/  SHF.R.S32.HI R3, RZ, 0x4, R2 ;  /* 0x00000004ff037819 */ /* 0x000fe40000011402 */
[----:B------:R-:W-:Y:S02]  /*0110*/  LOP3.LUT R7, R2, 0xfffffff0, RZ, 0xc0, !PT ;  /* 0xfffffff002077812 */ /* 0x000fe400078ec0ff */
[----:B------:R-:W-:-:S04]  /*0120*/  LEA.HI R0, R3, R3, RZ, 0x4 ;  /* 0x0000000303007211 */ /* 0x000fc800078f20ff */
[----:B------:R-:W-:-:S05]  /*0130*/  LOP3.LUT R0, R0, 0xfffffff0, RZ, 0xc0, !PT ;  /* 0xfffffff000007812 */ /* 0x000fca00078ec0ff */
[----:B------:R-:W-:Y:S02]  /*0140*/  IMAD.IADD R3, R3, 0x1, -R0 ;  /* 0x0000000103037824 */ /* 0x000fe400078e0a00 */
[----:B------:R-:W-:Y:S02]  /*0150*/  VIADD R0, R6, 0x2 ;  /* 0x0000000206007836 */ /* 0x000fe40000000000 */
[----:B--2---:R-:W-:-:S03]  /*0160*/  IMAD.WIDE R4, R3, 0x8, R30 ;  /* 0x0000000803047825 */ /* 0x004fc600078e021e */
[----:B------:R-:W-:Y:S01]  /*0170*/  LEA.HI R2, R25, R0, RZ, 0x4 ;  /* 0x0000000019027211 */ /* 0x000fe200078f20ff */
[----:B------:R-:W-:Y:S02]  /*0180*/  IMAD.IADD R10, R6, 0x1, -R7 ;  /* 0x00000001060a7824 */ /* 0x000fe400078e0a07 */
[----:B------:R-:W2:Y:S01]  /*0190*/  LDG.E.EL.64 R4, desc[UR4][R4.64] ;  /* 0x0000000404047981 */ /* 0x000ea2000c2e1b00 */
[----:B------:R-:W-:Y:S01]  /*01a0*/  LOP3.LUT R7, R2, 0xfffffff0, RZ, 0xc0, !PT ;  /* 0xfffffff002077812 */ /* 0x000fe200078ec0ff */
[----:B----4-:R-:W-:-:S04]  /*01b0*/  IMAD.WIDE R36, R10, 0x8, R20 ;  /* 0x000000080a247825 */ /* 0x010fc800078e0214 */
[----:B------:R-:W-:Y:S02]  /*01c0*/  IMAD.IADD R7, R0, 0x1, -R7 ;  /* 0x0000000100077824 */ /* 0x000fe400078e0a07 */
[----:B------:R-:W3:Y:S02]  /*01d0*/  LDG.E.EL.128 R36, desc[UR4][R36.64] ;  /* 0x0000000424247981 */ /* 0x000ee4000c2e1d00 */
[----:B------:R-:W-:-:S06]  /*01e0*/  IMAD.WIDE R20, R7, 0x8, R20 ;  /* 0x0000000807147825 */ /* 0x000fcc00078e0214 */
[----:B------:R-:W4:Y:S01]  /*01f0*/  LDG.E.EL.128 R20, desc[UR4][R20.64] ;  /* 0x0000000414147981 */ /* 0x000f22000c2e1d00 */
[----:B-----5:R-:W-:-:S04]  /*0200*/  IMAD.WIDE R16, R10, 0x8, R12 ;  /* 0x000000080a107825 */ /* 0x020fc800078e020c */
[----:B------:R-:W-:Y:S02]  /*0210*/  IMAD.WIDE R12, R7, 0x8, R12 ;  /* 0x00000008070c7825 */ /* 0x000fe400078e020c */
[----:B------:R-:W5:Y:S04]  /*0220*/  LDG.E.EL.128 R16, desc[UR4][R16.64] ;  /* 0x0000000410107981 */ /* 0x000f68000c2e1d00 */
[----:B------:R-:W5:Y:S01]  /*0230*/  LDG.E.EL.128 R12, desc[UR4][R12.64] ;  /* 0x000000040c0c7981 */ /* 0x000f62000c2e1d00 */
[----:B0-----:R-:W-:-:S06]  /*0240*/  IMAD.WIDE R32, R3, 0x8, R26 ;  /* 0x0000000803207825 */ /* 0x001fcc00078e021a */
[----:B------:R-:W5:Y:S01]  /*0250*/  LDG.E.EL.64 R32, desc[UR4][R32.64] ;  /* 0x0000000420207981 */ /* 0x000f62000c2e1b00 */
[----:B------:R-:W-:-:S04]  /*0260*/  LEA.HI R0, R25, R6, RZ, 0x8 ;  /* 0x0000000619007211 */ /* 0x000fc800078f40ff */
[--C-:B------:R-:W-:Y:S02]  /*0270*/  SHF.R.S32.HI R11, RZ, 0x8, R0.reuse ;  /* 0x00000008ff0b7819 */ /* 0x100fe40000011400 */
[----:B------:R-:W-:-:S03]  /*0280*/  SHF.R.S32.HI R0, RZ, 0x1f, R0 ;  /* 0x0000001fff007819 */ /* 0x000fc60000011400 */
[----:B------:R-:W-:Y:S01]  /*0290*/  IMAD.SHL.U32 R50, R11, 0x40, RZ ;  /* 0x000000400b327824 */ /* 0x000fe200078e00ff */
[----:B------:R-:W-:-:S04]  /*02a0*/  LEA.HI R0, R0, R11, RZ, 0xa ;  /* 0x0000000b00007211 */ /* 0x000fc800078f50ff */
[----:B------:R-:W-:-:S05]  /*02b0*/  LOP3.LUT R0, R0, 0xfffffc00, RZ, 0xc0, !PT ;  /* 0xfffffc0000007812 */ /* 0x000fca00078ec0ff */
[----:B------:R-:W-:Y:S01]  /*02c0*/  IMAD.IADD R11, R11, 0x1, -R0 ;  /* 0x000000010b0b7824 */ /* 0x000fe200078e0a00 */
[----:B--2---:R-:W-:-:S04]  /*02d0*/  SHF.R.U32.HI R53, RZ, 0x1c, R5 ;  /* 0x0000001cff357819 */ /* 0x004fc80000011605 */
[----:B------:R-:W-:-:S04]  /*02e0*/  LOP3.LUT R53, R53, 0x8, RZ, 0xc0, !PT ;  /* 0x0000000835357812 */ /* 0x000fc800078ec0ff */
[----:B------:R-:W-:Y:S02]  /*02f0*/  IADD3 R53, P0, R4, R53, RZ ;  /* 0x0000003504357210 */ /* 0x000fe40007f1e0ff */
[----:B---3--:R-:W-:Y:S02]  /*0300*/  SHF.R.U32.HI R24, RZ, 0x1a, R37 ;  /* 0x0000001aff187819 */ /* 0x008fe40000011625 */
[----:B------:R-:W-:Y:S01]  /*0310*/  SHF.R.U32.HI R8, RZ, 0x1a, R39 ;  /* 0x0000001aff087819 */ /* 0x000fe20000011627 */
[----:B------:R-:W-:Y:S01]  /*0320*/  IMAD.X R28, RZ, RZ, R5, P0 ;  /* 0x000000ffff1c7224 */ /* 0x000fe200000e0605 */
[----:B------:R-:W-:Y:S02]  /*0330*/  LEA R7, P0, R36, UR6, 0x2 ;  /* 0x0000000624077c11 */ /* 0x000fe4000f8010ff */
[----:B------:R-:W-:Y:S02]  /*0340*/  LEA R5, P1, R38, UR6, 0x2 ;  /* 0x0000000626057c11 */ /* 0x000fe4000f8210ff */
[----:B------:R-:W-:-:S02]  /*0350*/  LOP3.LUT R24, R24, 0x20, RZ, 0xc0, !PT ;  /* 0x0000002018187812 */ /* 0x000fc400078ec0ff */
[----:B------:R-:W-:Y:S02]  /*0360*/  LOP3.LUT R8, R8, 0x20, RZ, 0xc0, !PT ;  /* 0x0000002008087812 */ /* 0x000fe400078ec0ff */
[----:B----4-:R-:W-:Y:S02]  /*0370*/  LEA R4, P2, R20, UR6, 0x2 ;  /* 0x0000000614047c11 */ /* 0x010fe4000f8410ff */
[----:B------:R-:W-:Y:S02]  /*0380*/  LEA.HI.X R36, R36, UR7, R37, 0x2, P0 ;  /* 0x0000000724247c11 */ /* 0x000fe400080f1425 */
[----:B------:R-:W-:Y:S02]  /*0390*/  SHF.R.U32.HI R9, RZ, 0x1a, R21 ;  /* 0x0000001aff097819 */ /* 0x000fe40000011615 */
[----:B------:R-:W-:Y:S02]  /*03a0*/  LEA.HI.X R38, R38, UR7, R39, 0x2, P1 ;  /* 0x0000000726267c11 */ /* 0x000fe400088f1427 */
[----:B------:R-:W-:-:S02]  /*03b0*/  IADD3 R24, P0, R24, R7, RZ ;  /* 0x0000000718187210 */ /* 0x000fc40007f1e0ff */
[----:B------:R-:W-:Y:S02]  /*03c0*/  IADD3 R8, P1, R8, R5, RZ ;  /* 0x0000000508087210 */ /* 0x000fe40007f3e0ff */
[----:B------:R-:W-:Y:S02]  /*03d0*/  LEA.HI.X R7, R20, UR7, R21, 0x2, P2 ;  /* 0x0000000714077c11 */ /* 0x000fe400090f1415 */
[C---:B------:R-:W-:Y:S02]  /*03e0*/  LEA R5, P2, R22.reuse, UR6, 0x2 ;  /* 0x0000000616057c11 */ /* 0x040fe4000f8410ff */
[----:B------:R-:W-:Y:S02]  /*03f0*/  LOP3.LUT R9, R9, 0x20, RZ, 0xc0, !PT ;  /* 0x0000002009097812 */ /* 0x000fe400078ec0ff */
[--C-:B------:R-:W-:Y:S02]  /*0400*/  SHF.R.U32.HI R2, RZ, 0x1a, R23.reuse ;  /* 0x0000001aff027819 */ /* 0x100fe40000011617 */
[C---:B------:R-:W-:Y:S01]  /*0410*/  SHF.L.U64.HI R28, R53.reuse, 0x5, R28 ;  /* 0x00000005351c7819 */ /* 0x040fe2000001021c */
[----:B------:R-:W-:Y:S01]  /*0420*/  IMAD.SHL.U32 R53, R53, 0x20, RZ ;  /* 0x0000002035357824 */ /* 0x000fe200078e00ff */
[----:B------:R-:W-:Y:S01]  /*0430*/  LEA.HI.X R21, R22, UR7, R23, 0x2, P2 ;  /* 0x0000000716157c11 */ /* 0x000fe200090f1417 */
[----:B------:R-:W-:Y:S01]  /*0440*/  IMAD.X R23, RZ, RZ, R36, P0 ;  /* 0x000000ffff177224 */ /* 0x000fe200000e0624 */
[----:B------:R-:W-:-:S02]  /*0450*/  IADD3 R9, P2, R9, R4, RZ ;  /* 0x0000000409097210 */ /* 0x000fc40007f5e0ff */
[----:B------:R-:W-:Y:S02]  /*0460*/  LOP3.LUT R2, R2, 0x20, RZ, 0xc0, !PT ;  /* 0x0000002002027812 */ /* 0x000fe400078ec0ff */
[----:B------:R-:W-:Y:S01]  /*0470*/  IADD3.X R20, RZ, R38, RZ, P1, !PT ;  /* 0x00000026ff147210 */ /* 0x000fe20000ffe4ff */
[----:B------:R-:W-:Y:S01]  /*0480*/  IMAD.X R7, RZ, RZ, R7, P2 ;  /* 0x000000ffff077224 */ /* 0x000fe200010e0607 */
[----:B------:R-:W-:Y:S02]  /*0490*/  IADD3 R40, P0, R53, R24, RZ ;  /* 0x0000001835287210 */ /* 0x000fe40007f1e0ff */
[----:B------:R-:W-:Y:S02]  /*04a0*/  IADD3 R38, P1, R8, R53, RZ ;  /* 0x0000003508267210 */ /* 0x000fe40007f3e0ff */
[----:B------:R-:W-:Y:S01]  /*04b0*/  IADD3 R22, P3, R2, R5, RZ ;  /* 0x0000000502167210 */ /* 0x000fe20007f7e0ff */
[----:B------:R-:W-:Y:S01]  /*04c0*/  IMAD.X R41, R28, 0x1, R23, P0 ;  /* 0x000000011c297824 */ /* 0x000fe200000e0617 */
[----:B------:R-:W-:Y:S01]  /*04d0*/  IADD3 R36, P2, R9, R53, RZ ;  /* 0x0000003509247210 */ /* 0x000fe20007f5e0ff */
[--C-:B------:R-:W-:Y:S01]  /*04e0*/  IMAD.X R39, R20, 0x1, R28.reuse, P1 ;  /* 0x0000000114277824 */ /* 0x100fe200008e061c */
[----:B-----5:R-:W-:Y:S01]  /*04f0*/  SHF.R.U32.HI R29, RZ, 0x1a, R19 ;  /* 0x0000001aff1d7819 */ /* 0x020fe20000011613 */
[----:B------:R-:W-:Y:S01]  /*0500*/  IMAD.X R21, RZ, RZ, R21, P3 ;  /* 0x000000ffff157224 */ /* 0x000fe200018e0615 */
[----:B------:R-:W-:Y:S01]  /*0510*/  SHF.R.U32.HI R43, RZ, 0x1a, R17 ;  /* 0x0000001aff2b7819 */ /* 0x000fe20000011611 */
[----:B------:R-:W-:Y:S01]  /*0520*/  IMAD.X R37, R7, 0x1, R28, P2 ;  /* 0x0000000107257824 */ /* 0x000fe200010e061c */
[----:B------:R-:W-:Y:S01]  /*0530*/  LEA R44, P0, R16, UR6, 0x2 ;  /* 0x00000006102c7c11 */ /* 0x000fe2000f8010ff */
[----:B------:R-:W-:Y:S01]  /*0540*/  IMAD.WIDE R38, R50, 0x4, R38 ;  /* 0x0000000432267825 */ /* 0x000fe200078e0226 */
[----:B------:R-:W-:-:S02]  /*0550*/  LEA R42, P1, R18, UR6, 0x2 ;  /* 0x00000006122a7c11 */ /* 0x000fc4000f8210ff */
[----:B------:R-:W-:Y:S01]  /*0560*/  LOP3.LUT R29, R29, 0x20, RZ, 0xc0, !PT ;  /* 0x000000201d1d7812 */ /* 0x000fe200078ec0ff */
[C---:B------:R-:W-:Y:S01]  /*0570*/  IMAD.WIDE R36, R50.reuse, 0x4, R36 ;  /* 0x0000000432247825 */ /* 0x040fe200078e0224 */
[----:B------:R-:W-:Y:S01]  /*0580*/  IADD3 R34, P3, R22, R53, RZ ;  /* 0x0000003516227210 */ /* 0x000fe20007f7e0ff */
[----:B------:R-:W2:Y:S01]  /*0590*/  LDG.E.EL R5, desc[UR4][R38.64] ;  /* 0x0000000426057981 */ /* 0x000ea2000c2e1900 */
[----:B------:R-:W-:Y:S01]  /*05a0*/  LOP3.LUT R43, R43, 0x20, RZ, 0xc0, !PT ;  /* 0x000000202b2b7812 */ /* 0x000fe200078ec0ff */
[----:B------:R-:W-:Y:S01]  /*05b0*/  IMAD.WIDE R40, R50, 0x4, R40 ;  /* 0x0000000432287825 */ /* 0x000fe200078e0228 */
[----:B------:R-:W-:Y:S01]  /*05c0*/  SHF.R.U32.HI R46, RZ, 0x1a, R13 ;  /* 0x0000001aff2e7819 */ /* 0x000fe2000001160d */
[----:B------:R0:W3:Y:S01]  /*05d0*/  LDG.E.EL R4, desc[UR4][R36.64] ;  /* 0x0000000424047981 */ /* 0x0000e2000c2e1900 */
[----:B------:R-:W-:Y:S01]  /*05e0*/  LEA.HI.X R47, R16, UR7, R17, 0x2, P0 ;  /* 0x00000007102f7c11 */ /* 0x000fe200080f1411 */
[----:B------:R-:W-:Y:S01]  /*05f0*/  IMAD.X R35, R21, 0x1, R28, P3 ;  /* 0x0000000115237824 */ /* 0x000fe200018e061c */
[----:B------:R-:W-:Y:S01]  /*0600*/  LEA.HI.X R45, R18, UR7, R19, 0x2, P1 ;  /* 0x00000007122d7c11 */ /* 0x000fe200088f1413 */
[----:B------:R-:W4:Y:S01]  /*0610*/  LDG.E.EL R2, desc[UR4][R40.64] ;  /* 0x0000000428027981 */ /* 0x000f22000c2e1900 */
[----:B------:R-:W-:Y:S01]  /*0620*/  IADD3 R17, P1, R29, R42, RZ ;  /* 0x0000002a1d117210 */ /* 0x000fe20007f3e0ff */
[----:B------:R-:W-:Y:S01]  /*0630*/  IMAD.WIDE R34, R50, 0x4, R34 ;  /* 0x0000000432227825 */ /* 0x000fe200078e0222 */
[----:B------:R-:W-:-:S02]  /*0640*/  SHF.R.U32.HI R48, RZ, 0x1a, R15 ;  /* 0x0000001aff307819 */ /* 0x000fc4000001160f */
[----:B------:R-:W-:Y:S02]  /*0650*/  IADD3 R16, P0, R43, R44, RZ ;  /* 0x0000002c2b107210 */ /* 0x000fe40007f1e0ff */
[----:B------:R-:W-:Y:S01]  /*0660*/  LEA R29, P2, R12, UR6, 0x2 ;  /* 0x000000060c1d7c11 */ /* 0x000fe2000f8410ff */
[----:B------:R1:W5:Y:S01]  /*0670*/  LDG.E.EL R0, desc[UR4][R34.64] ;  /* 0x0000000422007981 */ /* 0x000362000c2e1900 */
[----:B------:R-:W-:Y:S02]  /*0680*/  LOP3.LUT R46, R46, 0x20, RZ, 0xc0, !PT ;  /* 0x000000202e2e7812 */ /* 0x000fe400078ec0ff */
[----:B------:R-:W-:Y:S02]  /*0690*/  LEA R19, P3, R14, UR6, 0x2 ;  /* 0x000000060e137c11 */ /* 0x000fe4000f8610ff */
[----:B------:R-:W-:Y:S01]  /*06a0*/  LOP3.LUT R48, R48, 0x20, RZ, 0xc0, !PT ;  /* 0x0000002030307812 */ /* 0x000fe200078ec0ff */
[----:B------:R-:W-:Y:S01]  /*06b0*/  IMAD.X R47, RZ, RZ, R47, P0 ;  /* 0x000000ffff2f7224 */ /* 0x000fe200000e062f */
[----:B------:R-:W-:-:S02]  /*06c0*/  LEA.HI.X R12, R12, UR7, R13, 0x2, P2 ;  /* 0x000000070c0c7c11 */ /* 0x000fc400090f140d */
[----:B------:R-:W-:Y:S02]  /*06d0*/  IADD3 R46, P2, R46, R29, RZ ;  /* 0x0000001d2e2e7210 */ /* 0x000fe40007f5e0ff */
[----:B------:R-:W-:Y:S02]  /*06e0*/  LEA.HI.X R43, R14, UR7, R15, 0x2, P3 ;  /* 0x000000070e2b7c11 */ /* 0x000fe400098f140f */
[----:B0-----:R-:W-:Y:S02]  /*06f0*/  IADD3 R36, P0, R16, R53, RZ ;  /* 0x0000003510247210 */ /* 0x001fe40007f1e0ff */
[----:B------:R-:W-:Y:S01]  /*0700*/  IADD3 R48, P3, R48, R19, RZ ;  /* 0x0000001330307210 */ /* 0x000fe20007f7e0ff */
[----:B------:R-:W-:Y:S01]  /*0710*/  IMAD.X R45, RZ, RZ, R45, P1 ;  /* 0x000000ffff2d7224 */ /* 0x000fe200008e062d */
[----:B------:R-:W-:Y:S01]  /*0720*/  SHF.R.U32.HI R13, RZ, 0x1c, R33 ;  /* 0x0000001cff0d7819 */ /* 0x000fe20000011621 */
[----:B------:R-:W-:Y:S01]  /*0730*/  IMAD.X R29, RZ, RZ, R12, P2 ;  /* 0x000000ffff1d7224 */ /* 0x000fe200010e060c */
[----:B------:R-:W-:Y:S01]  /*0740*/  IADD3.X R37, R47, R28, RZ, P0, !PT ;  /* 0x0000001c2f257210 */ /* 0x000fe200007fe4ff */
[----:B------:R-:W-:Y:S01]  /*0750*/  IMAD.X R43, RZ, RZ, R43, P3 ;  /* 0x000000ffff2b7224 */ /* 0x000fe200018e062b */
[----:B-1----:R-:W-:-:S02]  /*0760*/  IADD3 R34, P0, R17, R53, RZ ;  /* 0x0000003511227210 */ /* 0x002fc40007f1e0ff */
[----:B------:R-:W-:Y:S02]  /*0770*/  IADD3 R18, P1, R46, R53, RZ ;  /* 0x000000352e127210 */ /* 0x000fe40007f3e0ff */
[----:B------:R-:W-:Y:S02]  /*0780*/  IADD3 R52, P2, R48, R53, RZ ;  /* 0x0000003530347210 */ /* 0x000fe40007f5e0ff */
[----:B------:R-:W-:Y:S01]  /*0790*/  LOP3.LUT R13, R13, 0x8, RZ, 0xc0, !PT ;  /* 0x000000080d0d7812 */ /* 0x000fe200078ec0ff */
[--C-:B------:R-:W-:Y:S02]  /*07a0*/  IMAD.X R35, R45, 0x1, R28.reuse, P0 ;  /* 0x000000012d237824 */ /* 0x100fe400000e061c */
[--C-:B------:R-:W-:Y:S02]  /*07b0*/  IMAD.X R19, R29, 0x1, R28.reuse, P1 ;  /* 0x000000011d137824 */ /* 0x100fe400008e061c */
[----:B------:R-:W-:Y:S01]  /*07c0*/  IMAD.X R53, R43, 0x1, R28, P2 ;  /* 0x000000012b357824 */ /* 0x000fe200010e061c */
[----:B------:R-:W-:-:S05]  /*07d0*/  IADD3 R28, P0, R32, R13, RZ ;  /* 0x0000000d201c7210 */ /* 0x000fca0007f1e0ff */
[----:B------:R-:W-:Y:S02]  /*07e0*/  IMAD.X R39, RZ, RZ, R33, P0 ;  /* 0x000000ffff277224 */ /* 0x000fe400000e0621 */
[----:B------:R-:W-:Y:S02]  /*07f0*/  IMAD.SHL.U32 R33, R28, 0x20, RZ ;  /* 0x000000201c217824 */ /* 0x000fe400078e00ff */
[----:B------:R-:W-:Y:S01]  /*0800*/  IMAD.WIDE R36, R50, 0x4, R36 ;  /* 0x0000000432247825 */ /* 0x000fe200078e0224 */
[----:B------:R-:W-:Y:S02]  /*0810*/  SHF.L.U64.HI R28, R28, 0x5, R39 ;  /* 0x000000051c1c7819 */ /* 0x000fe40000010227 */
[----:B------:R-:W-:Y:S01]  /*0820*/  IADD3 R38, P6, R33, R24, RZ ;  /* 0x0000001821267210 */ /* 0x000fe20007fde0ff */
[C---:B------:R-:W-:Y:S01]  /*0830*/  IMAD.WIDE R34, R50.reuse, 0x4, R34 ;  /* 0x0000000432227825 */ /* 0x040fe200078e0222 */
[----:B------:R0:W2:Y:S03]  /*0840*/  LDG.E.EL R12, desc[UR4][R36.64] ;  /* 0x00000004240c7981 */ /* 0x0000a6000c2e1900 */
[----:B------:R-:W-:Y:S01]  /*0850*/  IMAD.WIDE R18, R50, 0x4, R18 ;  /* 0x0000000432127825 */ /* 0x000fe200078e0212 */
[----:B------:R1:W2:Y:S01]  /*0860*/  LDG.E.EL R13, desc[UR4][R34.64] ;  /* 0x00000004220d7981 */ /* 0x0002a2000c2e1900 */
[----:B------:R-:W-:-:S02]  /*0870*/  IADD3.X R39, R28, R23, RZ, P6, !PT ;  /* 0x000000171c277210 */ /* 0x000fc400037fe4ff */
[----:B------:R-:W-:Y:S01]  /*0880*/  IADD3 R40, P5, R33, R8, RZ ;  /* 0x0000000821287210 */ /* 0x000fe20007fbe0ff */
[----:B------:R1:W2:Y:S01]  /*0890*/  LDG.E.EL R14, desc[UR4][R18.64] ;  /* 0x00000004120e7981 */ /* 0x0002a2000c2e1900 */
[----:B------:R-:W-:Y:S02]  /*08a0*/  IADD3 R54, P3, R33, R22, RZ ;  /* 0x0000001621367210 */ /* 0x000fe40007f7e0ff */
[----:B0-----:R-:W-:Y:S02]  /*08b0*/  IADD3 R36, P4, R33, R9, RZ ;  /* 0x0000000921247210 */ /* 0x001fe40007f9e0ff */
[----:B------:R-:W-:Y:S02]  /*08c0*/  IADD3 R32, P2, R33, R16, RZ ;  /* 0x0000001021207210 */ /* 0x000fe40007f5e0ff */
[----:B-1----:R-:W-:Y:S02]  /*08d0*/  IADD3 R34, P1, R33, R17, RZ ;  /* 0x0000001121227210 */ /* 0x002fe40007f3e0ff */
[----:B------:R-:W-:-:S02]  /*08e0*/  IADD3 R56, P0, R33, R46, RZ ;  /* 0x0000002e21387210 */ /* 0x000fc40007f1e0ff */
[----:B------:R-:W-:Y:S01]  /*08f0*/  IADD3 R18, P6, R33, R48, RZ ;  /* 0x0000003021127210 */ /* 0x000fe20007fde0ff */
[C---:B------:R-:W-:Y:S02]  /*0900*/  IMAD.X R41, R28.reuse, 0x1, R20, P5 ;  /* 0x000000011c297824 */ /* 0x040fe400028e0614 */
[C---:B------:R-:W-:Y:S02]  /*0910*/  IMAD.X R37, R28.reuse, 0x1, R7, P4 ;  /* 0x000000011c257824 */ /* 0x040fe400020e0607 */
[C---:B------:R-:W-:Y:S02]  /*0920*/  IMAD.X R55, R28.reuse, 0x1, R21, P3 ;  /* 0x000000011c377824 */ /* 0x040fe400018e0615 */
[C---:B------:R-:W-:Y:S02]  /*0930*/  IMAD.X R33, R28.reuse, 0x1, R47, P2 ;  /* 0x000000011c217824 */ /* 0x040fe400010e062f */
[C---:B------:R-:W-:Y:S02]  /*0940*/  IMAD.X R35, R28.reuse, 0x1, R45, P1 ;  /* 0x000000011c237824 */ /* 0x040fe400008e062d */
[----:B------:R-:W-:-:S02]  /*0950*/  IMAD.X R57, R28, 0x1, R29, P0 ;  /* 0x000000011c397824 */ /* 0x000fc400000e061d */
[----:B------:R-:W-:Y:S02]  /*0960*/  IMAD.X R19, R28, 0x1, R43, P6 ;  /* 0x000000011c137824 */ /* 0x000fe400030e062b */
[----:B------:R-:W-:Y:S02]  /*0970*/  VIADD R28, R6, 0x200 ;  /* 0x00000200061c7836 */ /* 0x000fe40000000000 */
[----:B------:R-:W-:-:S04]  /*0980*/  IMAD.WIDE R52, R50, 0x4, R52 ;  /* 0x0000000432347825 */ /* 0x000fc800078e0234 */
[C---:B------:R-:W-:Y:S01]  /*0990*/  IMAD.WIDE R38, R50.reuse, 0x4, R38 ;  /* 0x0000000432267825 */ /* 0x040fe200078e0226 */
[----:B------:R0:W2:Y:S03]  /*09a0*/  LDG.E.EL R15, desc[UR4][R52.64] ;  /* 0x00000004340f7981 */ /* 0x0000a6000c2e1900 */
[----:B------:R-:W-:-:S04]  /*09b0*/  IMAD.WIDE R40, R50, 0x4, R40 ;  /* 0x0000000432287825 */ /* 0x000fc800078e0228 */
[----:B------:R-:W-:-:S04]  /*09c0*/  IMAD.WIDE R36, R50, 0x4, R36 ;  /* 0x0000000432247825 */ /* 0x000fc800078e0224 */
[----:B------:R-:W-:-:S04]  /*09d0*/  IMAD.WIDE R54, R50, 0x4, R54 ;  /* 0x0000000432367825 */ /* 0x000fc800078e0236 */
[----:B------:R-:W-:-:S04]  /*09e0*/  IMAD.WIDE R32, R50, 0x4, R32 ;  /* 0x0000000432207825 */ /* 0x000fc800078e0220 */
[----:B------:R-:W-:-:S04]  /*09f0*/  IMAD.WIDE R34, R50, 0x4, R34 ;  /* 0x0000000432227825 */ /* 0x000fc800078e0222 */
[----:B------:R-:W-:-:S04]  /*0a00*/  IMAD.WIDE R56, R50, 0x4, R56 ;  /* 0x0000000432387825 */ /* 0x000fc800078e0238 */
[----:B------:R-:W-:Y:S01]  /*0a10*/  IMAD.WIDE R50, R50, 0x4, R18 ;  /* 0x0000000432327825 */ /* 0x000fe200078e0212 */
[CC--:B------:R-:W-:Y:S01]  /*0a20*/  LEA.HI R19, R25.reuse, R28.reuse, RZ, 0x4 ;  /* 0x0000001c19137211 */ /* 0x0c0fe200078f20ff */
[----:B------:R-:W2:Y:S03]  /*0a30*/  LDG.E.EL R18, desc[UR4][R38.64] ;  /* 0x0000000426127981 */ /* 0x000ea6000c2e1900 */
[----:B------:R-:W-:Y:S02]  /*0a40*/  SHF.R.S32.HI R19, RZ, 0x4, R19 ;  /* 0x00000004ff137819 */ /* 0x000fe40000011413 */
[----:B------:R-:W-:Y:S02]  /*0a50*/  LEA.HI R28, R25, R28, RZ, 0x8 ;  /* 0x0000001c191c7211 */ /* 0x000fe400078f40ff */
[----:B------:R-:W-:-:S04]  /*0a60*/  LEA.HI R25, R19, R19, RZ, 0x4 ;  /* 0x0000001313197211 */ /* 0x000fc800078f20ff */
[----:B------:R-:W-:Y:S02]  /*0a70*/  LOP3.LUT R42, R25, 0xfffffff0, RZ, 0xc0, !PT ;  /* 0xfffffff0192a7812 */ /* 0x000fe400078ec0ff */
[----:B------:R1:W2:Y:S02]  /*0a80*/  LDG.E.EL R25, desc[UR4][R40.64] ;  /* 0x0000000428197981 */ /* 0x0002a4000c2e1900 */
[----:B------:R-:W-:-:S05]  /*0a90*/  IADD3 R19, R19, -R42, RZ ;  /* 0x8000002a13137210 */ /* 0x000fca0007ffe0ff */
[----:B------:R-:W-:-:S06]  /*0aa0*/  IMAD.WIDE R30, R19, 0x8, R30 ;  /* 0x00000008131e7825 */ /* 0x000fcc00078e021e */
[----:B------:R-:W2:Y:S01]  /*0ab0*/  LDG.E.EL.64 R30, desc[UR4][R30.64] ;  /* 0x000000041e1e7981 */ /* 0x000ea2000c2e1b00 */
[----:B0-----:R-:W-:-:S03]  /*0ac0*/  IMAD.WIDE R52, R19, 0x8, R26 ;  /* 0x0000000813347825 */ /* 0x001fc600078e021a */
[----:B------:R-:W3:Y:S04]  /*0ad0*/  LDG.E.EL R26, desc[UR4][R36.64] ;  /* 0x00000004241a7981 */ /* 0x000ee8000c2e1900 */
[----:B------:R0:W3:Y:S01]  /*0ae0*/  LDG.E.EL.64 R38, desc[UR4][R52.64] ;  /* 0x0000000434267981 */ /* 0x0000e2000c2e1b00 */
[----:B------:R-:W-:-:S05]  /*0af0*/  SHF.R.S32.HI R42, RZ, 0x8, R28 ;  /* 0x00000008ff2a7819 */ /* 0x000fca000001141c */
[----:B-1----:R-:W-:Y:S01]  /*0b00*/  IMAD.SHL.U32 R41, R42, 0x40, RZ ;  /* 0x000000402a297824 */ /* 0x002fe200078e00ff */
[----:B--2---:R-:W-:-:S04]  /*0b10*/  SHF.R.U32.HI R27, RZ, 0x1c, R31 ;  /* 0x0000001cff1b7819 */ /* 0x004fc8000001161f */
[----:B------:R-:W-:-:S04]  /*0b20*/  LOP3.LUT R27, R27, 0x8, RZ, 0xc0, !PT ;  /* 0x000000081b1b7812 */ /* 0x000fc800078ec0ff */
[----:B------:R-:W-:Y:S02]  /*0b30*/  IADD3 R44, P0, R30, R27, RZ ;  /* 0x0000001b1e2c7210 */ /* 0x000fe40007f1e0ff */
[----:B------:R-:W2:Y:S03]  /*0b40*/  LDG.E.EL R30, desc[UR4][R32.64] ;  /* 0x00000004201e7981 */ /* 0x000ea6000c2e1900 */
[----:B------:R-:W-:Y:S01]  /*0b50*/  IMAD.X R49, RZ, RZ, R31, P0 ;  /* 0x000000ffff317224 */ /* 0x000fe200000e061f */
[----:B------:R1:W2:Y:S01]  /*0b60*/  LDG.E.EL R27, desc[UR4][R54.64] ;  /* 0x00000004361b7981 */ /* 0x0002a2000c2e1900 */
[----:B0-----:R-:W-:-:S03]  /*0b70*/  IMAD.SHL.U32 R53, R44, 0x20, RZ ;  /* 0x000000202c357824 */ /* 0x001fc600078e00ff */
[----:B------:R-:W-:Y:S02]  /*0b80*/  SHF.L.U64.HI R40, R44, 0x5, R49 ;  /* 0x000000052c287819 */ /* 0x000fe40000010231 */
[----:B------:R-:W-:Y:S01]  /*0b90*/  IADD3 R36, P0, R53, R24, RZ ;  /* 0x0000001835247210 */ /* 0x000fe20007f1e0ff */
[----:B------:R0:W2:Y:S01]  /*0ba0*/  LDG.E.EL R33, desc[UR4][R50.64] ;  /* 0x0000000432217981 */ /* 0x0000a2000c2e1900 */
[----:B------:R-:W-:-:S03]  /*0bb0*/  SHF.R.S32.HI R31, RZ, 0x1f, R28 ;  /* 0x0000001fff1f7819 */ /* 0x000fc6000001141c */
[C---:B------:R-:W-:Y:S01]  /*0bc0*/  IMAD.X R37, R40.reuse, 0x1, R23, P0 ;  /* 0x0000000128257824 */ /* 0x040fe200000e0617 */
[----:B------:R-:W-:Y:S01]  /*0bd0*/  IADD3 R60, P0, R53, R8, RZ ;  /* 0x00000008353c7210 */ /* 0x000fe20007f1e0ff */
[----:B------:R4:W2:Y:S01]  /*0be0*/  LDG.E.EL R32, desc[UR4][R56.64] ;  /* 0x0000000438207981 */ /* 0x0008a2000c2e1900 */
[----:B------:R-:W-:Y:S02]  /*0bf0*/  LEA.HI R31, R31, R42, RZ, 0xa ;  /* 0x0000002a1f1f7211 */ /* 0x000fe400078f50ff */
[----:B---3--:R-:W-:Y:S01]  /*0c00*/  SHF.R.U32.HI R49, RZ, 0x1c, R39 ;  /* 0x0000001cff317819 */ /* 0x008fe20000011627 */
[----:B------:R-:W-:Y:S01]  /*0c10*/  IMAD.X R61, R40, 0x1, R20, P0 ;  /* 0x00000001283d7824 */ /* 0x000fe200000e0614 */
[----:B------:R-:W-:Y:S02]  /*0c20*/  LOP3.LUT R31, R31, 0xfffffc00, RZ, 0xc0, !PT ;  /* 0xfffffc001f1f7812 */ /* 0x000fe400078ec0ff */
[----:B-1----:R-:W-:Y:S02]  /*0c30*/  IADD3 R54, P2, R53, R22, RZ ;  /* 0x0000001635367210 */ /* 0x002fe40007f5e0ff */
[----:B0-----:R-:W-:-:S02]  /*0c40*/  IADD3 R50, P0, R16, R53, RZ ;  /* 0x0000003510327210 */ /* 0x001fc40007f1e0ff */
[----:B------:R-:W-:Y:S01]  /*0c50*/  LOP3.LUT R49, R49, 0x8, RZ, 0xc0, !PT ;  /* 0x0000000831317812 */ /* 0x000fe200078ec0ff */
[----:B------:R-:W-:Y:S01]  /*0c60*/  IMAD.IADD R44, R42, 0x1, -R31 ;  /* 0x000000012a2c7824 */ /* 0x000fe200078e0a1f */
[----:B------:R-:W-:Y:S01]  /*0c70*/  IADD3.X R55, R40, R21, RZ, P2, !PT ;  /* 0x0000001528377210 */ /* 0x000fe200017fe4ff */
[----:B------:R-:W-:Y:S01]  /*0c80*/  IMAD.X R51, R47, 0x1, R40, P0 ;  /* 0x000000012f337824 */ /* 0x000fe200000e0628 */
[----:B------:R-:W-:Y:S01]  /*0c90*/  IADD3 R42, P0, R38, R49, RZ ;  /* 0x00000031262a7210 */ /* 0x000fe20007f1e0ff */
[C---:B------:R-:W-:Y:S01]  /*0ca0*/  IMAD.WIDE R36, R41.reuse, 0x4, R36 ;  /* 0x0000000429247825 */ /* 0x040fe200078e0224 */
[----:B------:R-:W-:Y:S01]  /*0cb0*/  IADD3 R58, P1, R53, R9, RZ ;  /* 0x00000009353a7210 */ /* 0x000fe20007f3e0ff */
[----:B------:R-:W3:Y:S02]  /*0cc0*/  LDG.E.EL R31, desc[UR4][R34.64] ;  /* 0x00000004221f7981 */ /* 0x000ee4000c2e1900 */
[----:B------:R-:W-:-:S04]  /*0cd0*/  IMAD.WIDE R54, R41, 0x4, R54 ;  /* 0x0000000429367825 */ /* 0x000fc800078e0236 */
[----:B------:R-:W-:Y:S02]  /*0ce0*/  IMAD.X R39, RZ, RZ, R39, P0 ;  /* 0x000000ffff277224 */ /* 0x000fe400000e0627 */
[----:B------:R-:W-:Y:S01]  /*0cf0*/  IMAD.SHL.U32 R49, R42, 0x20, RZ ;  /* 0x000000202a317824 */ /* 0x000fe200078e00ff */
[----:B------:R-:W2:Y:S01]  /*0d00*/  LDG.E.EL R34, desc[UR4][R36.64] ;  /* 0x0000000424227981 */ /* 0x000ea2000c2e1900 */
[----:B------:R-:W-:Y:S01]  /*0d10*/  IMAD.X R59, R40, 0x1, R7, P1 ;  /* 0x00000001283b7824 */ /* 0x000fe200008e0607 */
[----:B------:R-:W-:Y:S01]  /*0d20*/  SHF.L.U64.HI R42, R42, 0x5, R39 ;  /* 0x000000052a2a7819 */ /* 0x000fe20000010227 */
[C---:B----4-:R-:W-:Y:S01]  /*0d30*/  IMAD.WIDE R56, R41.reuse, 0x4, R50 ;  /* 0x0000000429387825 */ /* 0x050fe200078e0232 */
[----:B------:R-:W-:Y:S01]  /*0d40*/  IADD3 R50, P1, R49, R24, RZ ;  /* 0x0000001831327210 */ /* 0x000fe20007f3e0ff */
[----:B------:R0:W4:Y:S02]  /*0d50*/  LDG.E.EL R37, desc[UR4][R54.64] ;  /* 0x0000000436257981 */ /* 0x000124000c2e1900 */
[----:B------:R-:W-:-:S02]  /*0d60*/  IMAD.WIDE R58, R41, 0x4, R58 ;  /* 0x00000004293a7825 */ /* 0x000fc400078e023a */
[----:B------:R-:W2:Y:S02]  /*0d70*/  LDG.E.EL R38, desc[UR4][R56.64] ;  /* 0x0000000438267981 */ /* 0x000ea4000c2e1900 */
[----:B------:R-:W-:Y:S02]  /*0d80*/  IMAD.X R51, R42, 0x1, R23, P1 ;  /* 0x000000012a337824 */ /* 0x000fe400008e0617 */
[----:B------:R1:W2:Y:S01]  /*0d90*/  LDG.E.EL R36, desc[UR4][R58.64] ;  /* 0x000000043a247981 */ /* 0x0002a2000c2e1900 */
[----:B0-----:R-:W-:-:S05]  /*0da0*/  IADD3 R54, P0, R17, R53, RZ ;  /* 0x0000003511367210 */ /* 0x001fca0007f1e0ff */
[----:B------:R-:W-:Y:S02]  /*0db0*/  IMAD.X R55, R45, 0x1, R40, P0 ;  /* 0x000000012d377824 */ /* 0x000fe400000e0628 */
[----:B-1----:R-:W-:-:S04]  /*0dc0*/  IMAD.WIDE R58, R41, 0x4, R54 ;  /* 0x00000004293a7825 */ /* 0x002fc800078e0236 */
[C---:B------:R-:W-:Y:S01]  /*0dd0*/  IMAD.WIDE R54, R41.reuse, 0x4, R50 ;  /* 0x0000000429367825 */ /* 0x040fe200078e0232 */
[----:B------:R-:W-:Y:S01]  /*0de0*/  IADD3 R50, P0, R46, R53, RZ ;  /* 0x000000352e327210 */ /* 0x000fe20007f1e0ff */
[----:B------:R-:W2:Y:S01]  /*0df0*/  LDG.E.EL R23, desc[UR4][R58.64] ;  /* 0x000000043a177981 */ /* 0x000ea2000c2e1900 */
[----:B------:R-:W-:Y:S01]  /*0e00*/  IADD3 R56, P6, R49, R16, RZ ;  /* 0x0000001031387210 */ /* 0x000fe20007fde0ff */
[----:B------:R-:W-:Y:S01]  /*0e10*/  IMAD.WIDE R60, R41, 0x4, R60 ;  /* 0x00000004293c7825 */ /* 0x000fe200078e023c */
[----:B------:R-:W-:Y:S01]  /*0e20*/  IADD3 R8, P5, R49, R8, RZ ;  /* 0x0000000831087210 */ /* 0x000fe20007fbe0ff */
[----:B------:R0:W2:Y:S02]  /*0e30*/  LDG.E.EL R24, desc[UR4][R54.64] ;  /* 0x0000000436187981 */ /* 0x0000a4000c2e1900 */
[----:B------:R-:W-:Y:S02]  /*0e40*/  IMAD.X R51, R29, 0x1, R40, P0 ;  /* 0x000000011d337824 */ /* 0x000fe400000e0628 */
[----:B------:R1:W2:Y:S01]  /*0e50*/  LDG.E.EL R35, desc[UR4][R60.64] ;  /* 0x000000043c237981 */ /* 0x0002a2000c2e1900 */
[----:B------:R-:W-:Y:S01]  /*0e60*/  IMAD.X R57, R42, 0x1, R47, P6 ;  /* 0x000000012a397824 */ /* 0x000fe200030e062f */
[----:B------:R-:W-:-:S02]  /*0e70*/  IADD3 R28, P0, R48, R53, RZ ;  /* 0x00000035301c7210 */ /* 0x000fc40007f1e0ff */
[----:B------:R-:W-:Y:S02]  /*0e80*/  IADD3 R16, P1, R49, R22, RZ ;  /* 0x0000001631107210 */ /* 0x000fe40007f3e0ff */
[----:B------:R-:W-:Y:S02]  /*0e90*/  IADD3 R52, P4, R49, R17, RZ ;  /* 0x0000001131347210 */ /* 0x000fe40007f9e0ff */
[----:B0-----:R-:W-:Y:S01]  /*0ea0*/  IADD3 R54, P2, R49, R46, RZ ;  /* 0x0000002e31367210 */ /* 0x001fe20007f5e0ff */
[C---:B-1----:R-:W-:Y:S01]  /*0eb0*/  IMAD.WIDE R60, R41.reuse, 0x4, R50 ;  /* 0x00000004293c7825 */ /* 0x042fe200078e0232 */
[----:B------:R-:W-:Y:S02]  /*0ec0*/  IADD3 R50, P3, R49, R9, RZ ;  /* 0x0000000931327210 */ /* 0x000fe40007f7e0ff */
[----:B------:R-:W-:Y:S02]  /*0ed0*/  IADD3 R58, P6, R49, R48, RZ ;  /* 0x00000030313a7210 */ /* 0x000fe40007fde0ff */
[----:B------:R-:W0:Y:S01]  /*0ee0*/  LDC.64 R48, c[0x0][0x230] ;  /* 0x00008c00ff307b82 */ /* 0x000e220000000a00 */
[----:B------:R-:W-:Y:S01]  /*0ef0*/  IMAD.X R53, R42, 0x1, R45, P4 ;  /* 0x000000012a357824 */ /* 0x000fe200020e062d */
[----:B------:R-:W-:Y:S01]  /*0f00*/  IADD3.X R9, R42, R20, RZ, P5, !PT ;  /* 0x000000142a097210 */ /* 0x000fe20002ffe4ff */
[----:B------:R-:W-:Y:S01]  /*0f10*/  IMAD.WIDE R56, R41, 0x4, R56 ;  /* 0x0000000429387825 */ /* 0x000fe200078e0238 */
[----:B------:R-:W2:Y:S03]  /*0f20*/  LDG.E.EL R39, desc[UR4][R60.64] ;  /* 0x000000043c277981 */ /* 0x000ea6000c2e1900 */
[--C-:B0-----:R-:W-:Y:S01]  /*0f30*/  IMAD.WIDE R46, R11, 0x4, R48.reuse ;  /* 0x000000040b2e7825 */ /* 0x101fe200078e0230 */
[----:B------:R-:W2:Y:S03]  /*0f40*/  LDG.E.EL R22, desc[UR4][R56.64] ;  /* 0x0000000438167981 */ /* 0x000ea6000c2e1900 */
[----:B------:R-:W-:-:S02]  /*0f50*/  IMAD.WIDE R48, R44, 0x4, R48 ;  /* 0x000000042c307825 */ /* 0x000fc400078e0230 */
[----:B------:R-:W0:Y:S01]  /*0f60*/  LDC.64 R44, c[0x0][0x240] ;  /* 0x00009000ff2c7b82 */ /* 0x000e220000000a00 */
[----:B------:R-:W2:Y:S01]  /*0f70*/  LDG.E.EL R47, desc[UR4][R46.64] ;  /* 0x000000042e2f7981 */ /* 0x000ea2000c2e1900 */
[----:B------:R-:W-:-:S03]  /*0f80*/  IMAD.WIDE R8, R41, 0x4, R8 ;  /* 0x0000000429087825 */ /* 0x000fc600078e0208 */
[----:B------:R-:W3:Y:S01]  /*0f90*/  LDG.E.EL R49, desc[UR4][R48.64] ;  /* 0x0000000430317981 */ /* 0x000ee2000c2e1900 */
[----:B------:R-:W-:-:S03]  /*0fa0*/  IMAD.WIDE R52, R41, 0x4, R52 ;  /* 0x0000000429347825 */ /* 0x000fc600078e0234 */
[----:B------:R-:W3:Y:S01]  /*0fb0*/  LDG.E.EL R20, desc[UR4][R8.64] ;  /* 0x0000000408147981 */ /* 0x000ee2000c2e1900 */
[C---:B------:R-:W-:Y:S02]  /*0fc0*/  IMAD.X R51, R42.reuse, 0x1, R7, P3 ;  /* 0x000000012a337824 */ /* 0x040fe400018e0607 */
[C---:B------:R-:W-:Y:S01]  /*0fd0*/  IMAD.X R55, R42.reuse, 0x1, R29, P2 ;  /* 0x000000012a377824 */ /* 0x040fe200010e061d */
[----:B------:R-:W3:Y:S01]  /*0fe0*/  LDG.E.EL R52, desc[UR4][R52.64] ;  /* 0x0000000434347981 */ /* 0x000ee2000c2e1900 */
[C---:B------:R-:W-:Y:S02]  /*0ff0*/  IMAD.X R17, R42.reuse, 0x1, R21, P1 ;  /* 0x000000012a117824 */ /* 0x040fe400008e0615 */
[----:B------:R-:W-:Y:S02]  /*1000*/  IMAD.X R29, R43, 0x1, R40, P0 ;  /* 0x000000012b1d7824 */ /* 0x000fe400000e0628 */
[----:B------:R-:W-:Y:S02]  /*1010*/  IMAD.X R59, R42, 0x1, R43, P6 ;  /* 0x000000012a3b7824 */ /* 0x000fe400030e062b */
[----:B------:R-:W-:-:S04]  /*1020*/  IMAD.WIDE R50, R41, 0x4, R50 ;  /* 0x0000000429327825 */ /* 0x000fc800078e0232 */
[C---:B------:R-:W-:Y:S01]  /*1030*/  IMAD.WIDE R54, R41.reuse, 0x4, R54 ;  /* 0x0000000429367825 */ /* 0x040fe200078e0236 */
[----:B------:R-:W3:Y:S03]  /*1040*/  LDG.E.EL R46, desc[UR4][R50.64] ;  /* 0x00000004322e7981 */ /* 0x000ee6000c2e1900 */
[C---:B------:R-:W-:Y:S02]  /*1050*/  IMAD.WIDE R16, R41.reuse, 0x4, R16 ;  /* 0x0000000429107825 */ /* 0x040fe400078e0210 */
[----:B------:R-:W3:Y:S02]  /*1060*/  LDG.E.EL R54, desc[UR4][R54.64] ;  /* 0x0000000436367981 */ /* 0x000ee4000c2e1900 */
[C---:B------:R-:W-:Y:S02]  /*1070*/  IMAD.WIDE R58, R41.reuse, 0x4, R58 ;  /* 0x00000004293a7825 */ /* 0x040fe400078e023a */
[----:B------:R-:W3:Y:S02]  /*1080*/  LDG.E.EL R16, desc[UR4][R16.64] ;  /* 0x0000000410107981 */ /* 0x000ee4000c2e1900 */
[----:B------:R-:W-:-:S02]  /*1090*/  IMAD.WIDE R28, R41, 0x4, R28 ;  /* 0x00000004291c7825 */ /* 0x000fc400078e021c */
[----:B------:R-:W1:Y:S01]  /*10a0*/  LDC.64 R40, c[0x0][0x250] ;  /* 0x00009400ff287b82 */ /* 0x000e620000000a00 */
[----:B------:R-:W3:Y:S01]  /*10b0*/  LDG.E.EL R58, desc[UR4][R58.64] ;  /* 0x000000043a3a7981 */ /* 0x000ee2000c2e1900 */
[----:B0-----:R-:W-:-:S03]  /*10c0*/  IMAD.WIDE R10, R10, 0x4, R44 ;  /* 0x000000040a0a7825 */ /* 0x001fc600078e022c */
[----:B------:R0:W4:Y:S04]  /*10d0*/  LDG.E.EL R28, desc[UR4][R28.64] ;  /* 0x000000041c1c7981 */ /* 0x000128000c2e1900 */
[----:B------:R-:W4:Y:S01]  /*10e0*/  LDG.E.EL.128 R8, desc[UR4][R10.64] ;  /* 0x000000040a087981 */ /* 0x000f22000c2e1d00 */
[----:B-1----:R-:W-:-:S04]  /*10f0*/  IMAD.WIDE R42, R3, 0x4, R40 ;  /* 0x00000004032a7825 */ /* 0x002fc800078e0228 */
[----:B------:R-:W-:Y:S02]  /*1100*/  IMAD.WIDE R40, R19, 0x4, R40 ;  /* 0x0000000413287825 */ /* 0x000fe400078e0228 */
[----:B------:R-:W4:Y:S04]  /*1110*/  LDG.E.EL R42, desc[UR4][R42.64] ;  /* 0x000000042a2a7981 */ /* 0x000f28000c2e1900 */
[----:B------:R-:W4:Y:S01]  /*1120*/  LDG.E.EL R40, desc[UR4][R40.64] ;  /* 0x0000000428287981 */ /* 0x000f22000c2e1900 */
[C---:B--2---:R-:W-:Y:S01]  /*1130*/  FSETP.GEU.AND P3, PT, R47.reuse, -R18, PT ;  /* 0x800000122f00720b */ /* 0x044fe20003f6e000 */
[C---:B------:R-:W-:Y:S01]  /*1140*/  FADD R3, R47.reuse, R2 ;  /* 0x000000022f037221 */ /* 0x040fe20000000000 */
[C---:B------:R-:W-:Y:S01]  /*1150*/  FSETP.GEU.AND P4, PT, R47.reuse, -R2, PT ;  /* 0x800000022f00720b */ /* 0x040fe20003f8e000 */
[C---:B------:R-:W-:Y:S01]  /*1160*/  FADD R18, R47.reuse, R18 ;  /* 0x000000122f127221 */ /* 0x040fe20000000000 */
[C---:B------:R-:W-:Y:S01]  /*1170*/  FADD R2, R47.reuse, R12 ;  /* 0x0000000c2f027221 */ /* 0x040fe20000000000 */
[C---:B------:R-:W-:Y:S01]  /*1180*/  FSETP.GEU.AND P1, PT, R47.reuse, -R30, PT ;  /* 0x8000001e2f00720b */ /* 0x040fe20003f2e000 */
        /* <DEDUP_REMOVED lines=9> */
[----:B------:R-:W-:Y:S01]  /*1220*/  FSEL R5, R18, RZ, P3 ;  /* 0x000000ff12057208 */ /* 0x000fe20001800000 */
[C---:B------:R-:W-:Y:S01]  /*1230*/  FADD R18, R47.reuse, R14 ;  /* 0x0000000e2f127221 */ /* 0x040fe20000000000 */
[----:B------:R-:W-:-:S02]  /*1240*/  FSETP.GEU.AND P3, PT, R47, -R4, PT ;  /* 0x800000042f00720b */ /* 0x000fc40003f6e000 */
[----:B------:R-:W-:Y:S01]  /*1250*/  FSEL R2, R2, RZ, P2 ;  /* 0x000000ff02027208 */ /* 0x000fe20001000000 */
[C---:B------:R-:W-:Y:S01]  /*1260*/  FADD R19, R47.reuse, R26 ;  /* 0x0000001a2f137221 */ /* 0x040fe20000000000 */
[C---:B------:R-:W-:Y:S02]  /*1270*/  FSETP.GEU.AND P2, PT, R47.reuse, -R14, PT ;  /* 0x8000000e2f00720b */ /* 0x040fe40003f4e000 */
[----:B------:R-:W-:Y:S02]  /*1280*/  FSEL R4, R30, RZ, P1 ;  /* 0x000000ff1e047208 */ /* 0x000fe40000800000 */
[C---:B------:R-:W-:Y:S01]  /*1290*/  FSETP.GEU.AND P1, PT, R47.reuse, -R26, PT ;  /* 0x8000001a2f00720b */ /* 0x040fe20003f2e000 */
[----:B------:R-:W-:Y:S01]  /*12a0*/  FADD R26, R47, R32 ;  /* 0x000000202f1a7221 */ /* 0x000fe20000000000 */
[----:B------:R-:W-:Y:S02]  /*12b0*/  FSEL R12, R12, RZ, P0 ;  /* 0x000000ff0c0c7208 */ /* 0x000fe40000000000 */
[----:B------:R-:W-:-:S02]  /*12c0*/  FSEL R7, R7, RZ, P6 ;  /* 0x000000ff07077208 */ /* 0x000fc40003000000 */
[C---:B------:R-:W-:Y:S02]  /*12d0*/  FSETP.GEU.AND P0, PT, R47.reuse, -R32, PT ;  /* 0x800000202f00720b */ /* 0x040fe40003f0e000 */
[C---:B------:R-:W-:Y:S01]  /*12e0*/  FSETP.GEU.AND P6, PT, R47.reuse, -R27, PT ;  /* 0x8000001b2f00720b */ /* 0x040fe20003fce000 */
[----:B------:R-:W-:Y:S01]  /*12f0*/  FADD R27, R47, R27 ;  /* 0x0000001b2f1b7221 */ /* 0x000fe20000000000 */
[----:B------:R-:W-:Y:S01]  /*1300*/  FSEL R14, R25, RZ, P5 ;  /* 0x000000ff190e7208 */ /* 0x000fe20002800000 */
[----:B------:R-:W-:Y:S01]  /*1310*/  FADD R21, R47, R33 ;  /* 0x000000212f157221 */ /* 0x000fe20000000000 */
[----:B------:R-:W-:Y:S01]  /*1320*/  FSEL R18, R18, RZ, P2 ;  /* 0x000000ff12127208 */ /* 0x000fe20001000000 */
[C---:B---3--:R-:W-:Y:S01]  /*1330*/  FADD R25, R49.reuse, R34 ;  /* 0x0000002231197221 */ /* 0x048fe20000000000 */
[C---:B------:R-:W-:Y:S01]  /*1340*/  FSETP.GEU.AND P2, PT, R49.reuse, -R34, PT ;  /* 0x800000223100720b */ /* 0x040fe20003f4e000 */
[----:B------:R-:W-:Y:S01]  /*1350*/  FADD R34, R49, R38 ;  /* 0x0000002631227221 */ /* 0x000fe20000000000 */
[----:B------:R-:W-:-:S02]  /*1360*/  FSETP.GEU.AND P5, PT, R47, -R33, PT ;  /* 0x800000212f00720b */ /* 0x000fc40003fae000 */
[----:B------:R-:W-:Y:S01]  /*1370*/  FSEL R19, R19, RZ, P1 ;  /* 0x000000ff13137208 */ /* 0x000fe20000800000 */
[C---:B0-----:R-:W-:Y:S01]  /*1380*/  FADD R29, R49.reuse, R24 ;  /* 0x00000018311d7221 */ /* 0x041fe20000000000 */
[C---:B------:R-:W-:Y:S02]  /*1390*/  FSETP.GEU.AND P1, PT, R49.reuse, -R38, PT ;  /* 0x800000263100720b */ /* 0x040fe40003f2e000 */
[----:B------:R-:W-:Y:S02]  /*13a0*/  FSEL R26, R26, RZ, P0 ;  /* 0x000000ff1a1a7208 */ /* 0x000fe40000000000 */
[C---:B------:R-:W-:Y:S01]  /*13b0*/  FSETP.GEU.AND P0, PT, R49.reuse, -R24, PT ;  /* 0x800000183100720b */ /* 0x040fe20003f0e000 */
[----:B------:R-:W-:Y:S01]  /*13c0*/  FADD R32, R49, R22 ;  /* 0x0000001631207221 */ /* 0x000fe20000000000 */
[----:B------:R-:W-:Y:S02]  /*13d0*/  FSEL R24, R27, RZ, P6 ;  /* 0x000000ff1b187208 */ /* 0x000fe40003000000 */
[C---:B------:R-:W-:Y:S01]  /*13e0*/  FSETP.GEU.AND P6, PT, R49.reuse, -R22, PT ;  /* 0x800000163100720b */ /* 0x040fe20003fce000 */
[----:B------:R-:W-:Y:S01]  /*13f0*/  FADD R22, R49, R35 ;  /* 0x0000002331167221 */ /* 0x000fe20000000000 */
[----:B------:R-:W-:Y:S01]  /*1400*/  FSEL R21, R21, RZ, P5 ;  /* 0x000000ff15157208 */ /* 0x000fe20002800000 */
[----:B------:R-:W-:Y:S01]  /*1410*/  FADD R17, R47, R31 ;  /* 0x0000001f2f117221 */ /* 0x000fe20000000000 */
[----:B------:R-:W-:-:S02]  /*1420*/  FSEL R3, R3, RZ, P4 ;  /* 0x000000ff03037208 */ /* 0x000fc40002000000 */
[C---:B------:R-:W-:Y:S01]  /*1430*/  FSETP.GEU.AND P5, PT, R49.reuse, -R35, PT ;  /* 0x800000233100720b */ /* 0x040fe20003fae000 */
[----:B------:R-:W-:Y:S01]  /*1440*/  FADD R35, R49, R23 ;  /* 0x0000001731237221 */ /* 0x000fe20000000000 */
[----:B------:R-:W-:Y:S02]  /*1450*/  FSEL R34, R34, RZ, P1 ;  /* 0x000000ff22227208 */ /* 0x000fe40000800000 */
[----:B------:R-:W-:Y:S01]  /*1460*/  FSETP.GEU.AND P4, PT, R47, -R31, PT ;  /* 0x8000001f2f00720b */ /* 0x000fe20003f8e000 */
[----:B------:R-:W-:Y:S01]  /*1470*/  FADD R31, R49, R52 ;  /* 0x00000034311f7221 */ /* 0x000fe20000000000 */
[----:B------:R-:W-:Y:S02]  /*1480*/  FSEL R25, R25, RZ, P2 ;  /* 0x000000ff19197208 */ /* 0x000fe40001000000 */
[C---:B------:R-:W-:Y:S01]  /*1490*/  FSETP.GEU.AND P1, PT, R49.reuse, -R20, PT ;  /* 0x800000143100720b */ /* 0x040fe20003f2e000 */
[C---:B------:R-:W-:Y:S01]  /*14a0*/  FADD R20, R49.reuse, R20 ;  /* 0x0000001431147221 */ /* 0x040fe20000000000 */
[----:B------:R-:W-:-:S02]  /*14b0*/  FSETP.GEU.AND P2, PT, R49, -R23, PT ;  /* 0x800000173100720b */ /* 0x000fc40003f4e000 */
[----:B------:R-:W-:Y:S02]  /*14c0*/  FSEL R29, R29, RZ, P0 ;  /* 0x000000ff1d1d7208 */ /* 0x000fe40000000000 */
[----:B------:R-:W-:Y:S01]  /*14d0*/  FSETP.GEU.AND P0, PT, R49, -R52, PT ;  /* 0x800000343100720b */ /* 0x000fe20003f0e000 */
[----:B------:R-:W-:Y:S01]  /*14e0*/  FADD R2, -R3, R2 ;  /* 0x0000000203027221 */ /* 0x000fe20000000100 */
[----:B------:R-:W-:Y:S01]  /*14f0*/  FSEL R32, R32, RZ, P6 ;  /* 0x000000ff20207208 */ /* 0x000fe20003000000 */
[C---:B------:R-:W-:Y:S01]  /*1500*/  FADD R23, R49.reuse, R36 ;  /* 0x0000002431177221 */ /* 0x040fe20000000000 */
[----:B------:R-:W-:Y:S01]  /*1510*/  FSEL R22, R22, RZ, P5 ;  /* 0x000000ff16167208 */ /* 0x000fe20002800000 */
[----:B------:R-:W-:Y:S01]  /*1520*/  FADD R30, R49, R39 ;  /* 0x00000027311e7221 */ /* 0x000fe20000000000 */
[----:B------:R-:W-:Y:S01]  /*1530*/  FSEL R35, R35, RZ, P2 ;  /* 0x000000ff23237208 */ /* 0x000fe20001000000 */
[----:B------:R-:W-:Y:S01]  /*1540*/  FADD R27, R49, R46 ;  /* 0x0000002e311b7221 */ /* 0x000fe20000000000 */
[----:B------:R-:W-:Y:S01]  /*1550*/  FADD R4, -R5, R4 ;  /* 0x0000000405047221 */ /* 0x000fe20000000100 */
[----:B------:R-:W-:-:S02]  /*1560*/  FSEL R17, R17, RZ, P4 ;  /* 0x000000ff11117208 */ /* 0x000fc40002000000 */
[C---:B------:R-:W-:Y:S02]  /*1570*/  FSETP.GEU.AND P6, PT, R49.reuse, -R36, PT ;  /* 0x800000243100720b */ /* 0x040fe40003fce000 */
[C---:B------:R-:W-:Y:S02]  /*1580*/  FSETP.GEU.AND P5, PT, R49.reuse, -R39, PT ;  /* 0x800000273100720b */ /* 0x040fe40003fae000 */
[----:B------:R-:W-:Y:S02]  /*1590*/  FSETP.GEU.AND P2, PT, R49, -R46, PT ;  /* 0x8000002e3100720b */ /* 0x000fe40003f4e000 */
[----:B------:R-:W-:Y:S02]  /*15a0*/  FSEL R20, R20, RZ, P1 ;  /* 0x000000ff14147208 */ /* 0x000fe40000800000 */
[----:B------:R-:W-:Y:S02]  /*15b0*/  FSEL R31, R31, RZ, P0 ;  /* 0x000000ff1f1f7208 */ /* 0x000fe40000000000 */
[----:B------:R-:W-:Y:S01]  /*15c0*/  FSEL R13, R13, RZ, P3 ;  /* 0x000000ff0d0d7208 */ /* 0x000fe20001800000 */
[C---:B----4-:R-:W-:Y:S01]  /*15d0*/  FFMA R33, R8.reuse, R2, R3 ;  /* 0x0000000208217223 */ /* 0x050fe20000000003 */
[----:B------:R-:W-:Y:S01]  /*15e0*/  FFMA R4, R8, R4, R5 ;  /* 0x0000000408047223 */ /* 0x000fe20000000005 */
[----:B------:R-:W-:Y:S01]  /*15f0*/  FSEL R23, R23, RZ, P6 ;  /* 0x000000ff17177208 */ /* 0x000fe20003000000 */
[----:B------:R-:W-:Y:S01]  /*1600*/  FADD R5, -R12, R7 ;  /* 0x000000070c057221 */ /* 0x000fe20000000100 */
[----:B------:R-:W-:Y:S01]  /*1610*/  FSEL R30, R30, RZ, P5 ;  /* 0x000000ff1e1e7208 */ /* 0x000fe20002800000 */
[----:B------:R-:W0:Y:S01]  /*1620*/  LDC.64 R2, c[0x0][0x210] ;  /* 0x00008400ff027b82 */ /* 0x000e220000000a00 */
[----:B------:R-:W-:Y:S01]  /*1630*/  FSEL R27, R27, RZ, P2 ;  /* 0x000000ff1b1b7208 */ /* 0x000fe20001000000 */
[----:B------:R-:W-:Y:S01]  /*1640*/  FADD R17, -R14, R17 ;  /* 0x000000110e117221 */ /* 0x000fe20000000100 */
[C---:B-----5:R-:W-:Y:S01]  /*1650*/  FSETP.GEU.AND P4, PT, R47.reuse, -R0, PT ;  /* 0x800000002f00720b */ /* 0x060fe20003f8e000 */
[----:B------:R-:W-:Y:S01]  /*1660*/  FADD R7, -R22, R35 ;  /* 0x0000002316077221 */ /* 0x000fe20000000100 */
[----:B------:R-:W-:Y:S01]  /*1670*/  FSETP.GEU.AND P3, PT, R47, -R15, PT ;  /* 0x8000000f2f00720b */ /* 0x000fe20003f6e000 */
[----:B------:R-:W-:Y:S01]  /*1680*/  FADD R31, -R20, R31 ;  /* 0x0000001f141f7221 */ /* 0x000fe20000000100 */
[----:B------:R-:W-:Y:S01]  /*1690*/  FSETP.GEU.AND P1, PT, R49, -R54, PT ;  /* 0x800000363100720b */ /* 0x000fe20003f2e000 */
[----:B------:R-:W-:Y:S01]  /*16a0*/  FADD R0, R47, R0 ;  /* 0x000000002f007221 */ /* 0x000fe20000000000 */
[----:B------:R-:W-:Y:S01]  /*16b0*/  FSETP.GEU.AND P0, PT, R49, -R37, PT ;  /* 0x800000253100720b */ /* 0x000fe20003f0e000 */
[----:B------:R-:W-:Y:S01]  /*16c0*/  FADD R15, R47, R15 ;  /* 0x0000000f2f0f7221 */ /* 0x000fe20000000000 */
[C---:B------:R-:W-:Y:S01]  /*16d0*/  FSETP.GEU.AND P6, PT, R49.reuse, -R16, PT ;  /* 0x800000103100720b */ /* 0x040fe20003fce000 */
[C---:B------:R-:W-:Y:S01]  /*16e0*/  FADD R54, R49.reuse, R54 ;  /* 0x0000003631367221 */ /* 0x040fe20000000000 */
[C---:B------:R-:W-:Y:S01]  /*16f0*/  FSETP.GEU.AND P5, PT, R49.reuse, -R58, PT ;  /* 0x8000003a3100720b */ /* 0x040fe20003fae000 */
[C---:B------:R-:W-:Y:S01]  /*1700*/  FADD R37, R49.reuse, R37 ;  /* 0x0000002531257221 */ /* 0x040fe20000000000 */
[C---:B------:R-:W-:Y:S01]  /*1710*/  FSETP.GEU.AND P2, PT, R49.reuse, -R28, PT ;  /* 0x8000001c3100720b */ /* 0x040fe20003f4e000 */
[C---:B------:R-:W-:Y:S01]  /*1720*/  FADD R16, R49.reuse, R16 ;  /* 0x0000001031107221 */ /* 0x040fe20000000000 */
[C---:B------:R-:W-:Y:S01]  /*1730*/  FADD R58, R49.reuse, R58 ;  /* 0x0000003a313a7221 */ /* 0x040fe20000000000 */
[----:B------:R-:W-:Y:S01]  /*1740*/  FADD R28, R49, R28 ;  /* 0x0000001c311c7221 */ /* 0x000fe20000000000 */
[----:B------:R-:W-:Y:S01]  /*1750*/  FADD R18, -R13, R18 ;  /* 0x000000120d127221 */ /* 0x000fe20000000100 */
[C---:B------:R-:W-:Y:S01]  /*1760*/  FFMA R5, R9.reuse, R5, R12 ;  /* 0x0000000509057223 */ /* 0x040fe2000000000c */
[C---:B------:R-:W-:Y:S01]  /*1770*/  FFMA R14, R9.reuse, R17, R14 ;  /* 0x00000011090e7223 */ /* 0x040fe2000000000e */
[C---:B------:R-:W-:Y:S01]  /*1780*/  FFMA R7, R9.reuse, R7, R22 ;  /* 0x0000000709077223 */ /* 0x040fe20000000016 */
[----:B------:R-:W-:Y:S01]  /*1790*/  FFMA R20, R9, R31, R20 ;  /* 0x0000001f09147223 */ /* 0x000fe20000000014 */
[----:B------:R-:W-:Y:S01]  /*17a0*/  FFMA R9, R10, R18, R13 ;  /* 0x000000120a097223 */ /* 0x000fe2000000000d */
[----:B------:R-:W-:-:S02]  /*17b0*/  FSEL R54, R54, RZ, P1 ;  /* 0x000000ff36367208 */ /* 0x000fc40000800000 */
[----:B------:R-:W-:Y:S02]  /*17c0*/  FSEL R0, R0, RZ, P4 ;  /* 0x000000ff00007208 */ /* 0x000fe40002000000 */
[----:B------:R-:W-:Y:S02]  /*17d0*/  FSEL R15, R15, RZ, P3 ;  /* 0x000000ff0f0f7208 */ /* 0x000fe40001800000 */
[----:B------:R-:W-:Y:S02]  /*17e0*/  FSEL R12, R37, RZ, P0 ;  /* 0x000000ff250c7208 */ /* 0x000fe40000000000 */
[----:B------:R-:W-:Y:S02]  /*17f0*/  FSEL R16, R16, RZ, P6 ;  /* 0x000000ff10107208 */ /* 0x000fe40003000000 */
[----:B------:R-:W-:Y:S02]  /*1800*/  FSEL R13, R28, RZ, P2 ;  /* 0x000000ff1c0d7208 */ /* 0x000fe40001000000 */
[----:B------:R-:W-:Y:S01]  /*1810*/  FSEL R17, R58, RZ, P5 ;  /* 0x000000ff3a117208 */ /* 0x000fe20002800000 */
[----:B------:R-:W-:Y:S01]  /*1820*/  FADD R34, -R25, R34 ;  /* 0x0000002219227221 */ /* 0x000fe20000000100 */
        /* <DEDUP_REMOVED lines=8> */
[----:B------:R-:W-:Y:S01]  /*18b0*/  FFMA R25, R8, R34, R25 ;  /* 0x0000002208197223 */ /* 0x000fe20000000019 */
[----:B------:R-:W-:Y:S01]  /*18c0*/  FFMA R26, R10, R26, R19 ;  /* 0x0000001a0a1a7223 */ /* 0x000fe20000000013 */
[----:B------:R-:W-:Y:S01]  /*18d0*/  FFMA R8, R8, R32, R29 ;  /* 0x0000002008087223 */ /* 0x000fe2000000001d */
[C---:B------:R-:W-:Y:S01]  /*18e0*/  FFMA R23, R10.reuse, R30, R23 ;  /* 0x0000001e0a177223 */ /* 0x040fe20000000017 */
[----:B------:R-:W-:Y:S01]  /*18f0*/  FFMA R54, R10, R54, R27 ;  /* 0x000000360a367223 */ /* 0x000fe2000000001b */
[C---:B------:R-:W-:Y:S01]  /*1900*/  FFMA R24, R11.reuse, R21, R24 ;  /* 0x000000150b187223 */ /* 0x040fe20000000018 */
[C---:B------:R-:W-:Y:S01]  /*1910*/  FFMA R15, R11.reuse, R15, R0 ;  /* 0x0000000f0b0f7223 */ /* 0x040fe20000000000 */
[C---:B------:R-:W-:Y:S01]  /*1920*/  FFMA R19, R11.reuse, R13, R12 ;  /* 0x0000000d0b137223 */ /* 0x040fe2000000000c */
[----:B------:R-:W-:Y:S01]  /*1930*/  FFMA R16, R11, R17, R16 ;  /* 0x000000110b107223 */ /* 0x000fe20000000010 */
        /* <DEDUP_REMOVED lines=8> */
[C---:B------:R-:W-:Y:S01]  /*19c0*/  FFMA R13, R42.reuse, R14, R5 ;  /* 0x0000000e2a0d7223 */ /* 0x040fe20000000005 */
[----:B------:R-:W-:Y:S01]  /*19d0*/  FFMA R14, R42, R26, R9 ;  /* 0x0000001a2a0e7223 */ /* 0x000fe20000000009 */
[----:B0-----:R-:W-:-:S04]  /*19e0*/  IMAD.WIDE R2, R6, 0x4, R2 ;  /* 0x0000000406027825 */ /* 0x001fc800078e0202 */
[C---:B------:R-:W-:Y:S01]  /*19f0*/  FFMA R12, R42.reuse, R4, R33 ;  /* 0x000000042a0c7223 */ /* 0x040fe20000000021 */
[----:B------:R-:W-:Y:S01]  /*1a00*/  FFMA R15, R42, R24, R15 ;  /* 0x000000182a0f7223 */ /* 0x000fe2000000000f */
[C---:B------:R-:W-:Y:S01]  /*1a10*/  FFMA R8, R40.reuse, R8, R25 ;  /* 0x0000000828087223 */ /* 0x040fe20000000019 */
[C---:B------:R-:W-:Y:S01]  /*1a20*/  FFMA R9, R40.reuse, R20, R7 ;  /* 0x0000001428097223 */ /* 0x040fe20000000007 */
[C---:B------:R-:W-:Y:S01]  /*1a30*/  FFMA R10, R40.reuse, R54, R23 ;  /* 0x00000036280a7223 */ /* 0x040fe20000000017 */
[----:B------:R-:W-:Y:S01]  /*1a40*/  FFMA R11, R40, R16, R19 ;  /* 0x00000010280b7223 */ /* 0x000fe20000000013 */
[----:B------:R-:W-:Y:S04]  /*1a50*/  STG.E.128 desc[UR4][R2.64], R12 ;  /* 0x0000000c02007986 */ /* 0x000fe8000c101d04 */
[----:B------:R-:W-:Y:S01]  /*1a60*/  STG.E.128 desc[UR4][R2.64+0x800], R8 ;  /* 0x0008000802007986 */ /* 0x000fe2000c101d04 */
[----:B------:R-:W-:Y:S05]  /*1a70*/  EXIT ;  /* 0x000000000000794d */ /* 0x000fea0003800000 */
.L_x_0:
[----:B------:R-:W-:-:S00]  /*1a80*/  BRA `(.L_x_0) ;  /* 0xfffffffc00fc7947 */ /* 0x000fc0000383ffff */
[----:B------:R-:W-:-:S00]  /*1a90*/  NOP ;  /* 0x0000000000007918 */ /* 0x000fc00000000000 */
        /* <DEDUP_REMOVED lines=14> */
.L_x_1:


//--------------------- .nv.constant0.triton_poi_fused__unsafe_index_add_convolution_mul_relu_sub_44 --------------------------
	.section	.nv.constant0.triton_poi_fused__unsafe_index_add_convolution_mul_relu_sub_44,"a",@progbits
	.sectionflags	@""
	.align	4
.nv.constant0.triton_poi_fused__unsafe_index_add_convolution_mul_relu_sub_44:
	.zero		604
